	.headerflags	@"EF_CUDA_TEXMODE_UNIFIED EF_CUDA_64BIT_ADDRESS EF_CUDA_ACCELERATORS EF_CUDA_SM90 EF_CUDA_VIRTUAL_SM(EF_CUDA_SM90)"
	.elftype	@"ET_EXEC"


//--------------------- .nv.info                  --------------------------
	.section	.nv.info,"",@"SHT_CUDA_INFO"
	.align	4


	//----- nvinfo : EIATTR_REGCOUNT
	.align		4
        /*0000*/ 	.byte	0x04, 0x2f
        /*0002*/ 	.short	(.L_3 - .L_2)
	.align		4
.L_2:
        /*0004*/ 	.word	index@(triton_poi_fused__native_batch_norm_legit_no_training_cat_relu_48)
        /*0008*/ 	.word	0x0000001e


	//----- nvinfo : EIATTR_MIN_STACK_SIZE
	.align		4
.L_3:
        /*000c*/ 	.byte	0x04, 0x12
        /*000e*/ 	.short	(.L_5 - .L_4)
	.align		4
.L_4:
        /*0010*/ 	.word	index@(triton_poi_fused__native_batch_norm_legit_no_training_cat_relu_48)
        /*0014*/ 	.word	0x00000000


	//----- nvinfo : EIATTR_FRAME_SIZE
	.align		4
.L_5:
        /*0018*/ 	.byte	0x04, 0x11
        /*001a*/ 	.short	(.L_7 - .L_6)
	.align		4
.L_6:
        /*001c*/ 	.word	index@(triton_poi_fused__native_batch_norm_legit_no_training_cat_relu_48)
        /*0020*/ 	.word	0x00000000


	//----- nvinfo : EIATTR_MIN_STACK_SIZE
	.align		4
.L_7:
        /*0024*/ 	.byte	0x04, 0x12
        /*0026*/ 	.short	(.L_9 - .L_8)
	.align		4
.L_8:
        /*0028*/ 	.word	index@(triton_poi_fused__native_batch_norm_legit_no_training_cat_relu_48)
        /*002c*/ 	.word	0x00000000
.L_9:


//--------------------- .nv.info.triton_poi_fused__native_batch_norm_legit_no_training_cat_relu_48 --------------------------
	.section	.nv.info.triton_poi_fused__native_batch_norm_legit_no_training_cat_relu_48,"",@"SHT_CUDA_INFO"
	.sectionflags	@""
	.align	4


	//----- nvinfo : EIATTR_CUDA_API_VERSION
	.align		4
        /*0000*/ 	.byte	0x04, 0x37
        /*0002*/ 	.short	(.L_11 - .L_10)
.L_10:
        /*0004*/ 	.word	0x0000007c


	//----- nvinfo : EIATTR_KPARAM_INFO
	.align		4
.L_11:
        /*0008*/ 	.byte	0x04, 0x17
        /*000a*/ 	.short	(.L_13 - .L_12)
.L_12:
        /*000c*/ 	.word	0x00000000
        /*0010*/ 	.short	0x0009
        /*0012*/ 	.short	0x0048
        /*0014*/ 	.byte	0x00, 0xf0, 0x11, 0x00


	//----- nvinfo : EIATTR_KPARAM_INFO
	.align		4
.L_13:
        /*0018*/ 	.byte	0x04, 0x17
        /*001a*/ 	.short	(.L_15 - .L_14)
.L_14:
        /*001c*/ 	.word	0x00000000
        /*0020*/ 	.short	0x0008
        /*0022*/ 	.short	0x0040
        /*0024*/ 	.byte	0x00, 0xf4, 0x21, 0x00


	//----- nvinfo : EIATTR_KPARAM_INFO
	.align		4
.L_15:
        /*0028*/ 	.byte	0x04, 0x17
        /*002a*/ 	.short	(.L_17 - .L_16)
.L_16:
        /*002c*/ 	.word	0x00000000
        /*0030*/ 	.short	0x0007
        /*0032*/ 	.short	0x0038
        /*0034*/ 	.byte	0x00, 0xf4, 0x21, 0x00


	//----- nvinfo : EIATTR_KPARAM_INFO
	.align		4
.L_17:
        /*0038*/ 	.byte	0x04, 0x17
        /*003a*/ 	.short	(.L_19 - .L_18)
.L_18:
        /*003c*/ 	.word	0x00000000
        /*0040*/ 	.short	0x0006
        /*0042*/ 	.short	0x0030
        /*0044*/ 	.byte	0x00, 0xf4, 0x21, 0x00


	//----- nvinfo : EIATTR_KPARAM_INFO
	.align		4
.L_19:
        /*0048*/ 	.byte	0x04, 0x17
        /*004a*/ 	.short	(.L_21 - .L_20)
.L_20:
        /*004c*/ 	.word	0x00000000
        /*0050*/ 	.short	0x0005
        /*0052*/ 	.short	0x0028
        /*0054*/ 	.byte	0x00, 0xf4, 0x21, 0x00


	//----- nvinfo : EIATTR_KPARAM_INFO
	.align		4
.L_21:
        /*0058*/ 	.byte	0x04, 0x17
        /*005a*/ 	.short	(.L_23 - .L_22)
.L_22:
        /*005c*/ 	.word	0x00000000
        /*0060*/ 	.short	0x0004
        /*0062*/ 	.short	0x0020
        /*0064*/ 	.byte	0x00, 0xf4, 0x21, 0x00


	//----- nvinfo : EIATTR_KPARAM_INFO
	.align		4
.L_23:
        /*0068*/ 	.byte	0x04, 0x17
        /*006a*/ 	.short	(.L_25 - .L_24)
.L_24:
        /*006c*/ 	.word	0x00000000
        /*0070*/ 	.short	0x0003
        /*0072*/ 	.short	0x0018
        /*0074*/ 	.byte	0x00, 0xf4, 0x21, 0x00


	//----- nvinfo : EIATTR_KPARAM_INFO
	.align		4
.L_25:
        /*0078*/ 	.byte	0x04, 0x17
        /*007a*/ 	.short	(.L_27 - .L_26)
.L_26:
        /*007c*/ 	.word	0x00000000
        /*0080*/ 	.short	0x0002
        /*0082*/ 	.short	0x0010
        /*0084*/ 	.byte	0x00, 0xf4, 0x21, 0x00


	//----- nvinfo : EIATTR_KPARAM_INFO
	.align		4
.L_27:
        /*0088*/ 	.byte	0x04, 0x17
        /*008a*/ 	.short	(.L_29 - .L_28)
.L_28:
        /*008c*/ 	.word	0x00000000
        /*0090*/ 	.short	0x0001
        /*0092*/ 	.short	0x0008
        /*0094*/ 	.byte	0x00, 0xf4, 0x21, 0x00


	//----- nvinfo : EIATTR_KPARAM_INFO
	.align		4
.L_29:
        /*0098*/ 	.byte	0x04, 0x17
        /*009a*/ 	.short	(.L_31 - .L_30)
.L_30:
        /*009c*/ 	.word	0x00000000
        /*00a0*/ 	.short	0x0000
        /*00a2*/ 	.short	0x0000
        /*00a4*/ 	.byte	0x00, 0xf4, 0x21, 0x00


	//----- nvinfo : EIATTR_SPARSE_MMA_MASK
	.align		4
.L_31:
        /*00a8*/ 	.byte	0x03, 0x50
        /*00aa*/ 	.short	0x0000


	//----- nvinfo : EIATTR_MAXREG_COUNT
	.align		4
        /*00ac*/ 	.byte	0x03, 0x1b
        /*00ae*/ 	.short	0x00ff


	//----- nvinfo : EIATTR_EXIT_INSTR_OFFSETS
	.align		4
        /*00b0*/ 	.byte	0x04, 0x1c
        /*00b2*/ 	.short	(.L_33 - .L_32)


	//   ....[0]....
.L_32:
        /*00b4*/ 	.word	0x00000790


	//   ....[1]....
        /*00b8*/ 	.word	0x000007b0


	//----- nvinfo : EIATTR_REQNTID
	.align		4
.L_33:
        /*00bc*/ 	.byte	0x04, 0x10
        /*00be*/ 	.short	(.L_35 - .L_34)
.L_34:
        /*00c0*/ 	.word	0x00000100
        /*00c4*/ 	.word	0x00000001
        /*00c8*/ 	.word	0x00000001


	//----- nvinfo : EIATTR_CBANK_PARAM_SIZE
	.align		4
.L_35:
        /*00cc*/ 	.byte	0x03, 0x19
        /*00ce*/ 	.short	0x004c


	//----- nvinfo : EIATTR_PARAM_CBANK
	.align		4
        /*00d0*/ 	.byte	0x04, 0x0a
        /*00d2*/ 	.short	(.L_37 - .L_36)
	.align		4
.L_36:
        /*00d4*/ 	.word	index@(.nv.constant0.triton_poi_fused__native_batch_norm_legit_no_training_cat_relu_48)
        /*00d8*/ 	.short	0x0210
        /*00da*/ 	.short	0x004c


	//----- nvinfo : EIATTR_SW_WAR
	.align		4
.L_37:
        /*00dc*/ 	.byte	0x04, 0x36
        /*00de*/ 	.short	(.L_39 - .L_38)
.L_38:
        /*00e0*/ 	.word	0x00000008
.L_39:


//--------------------- .nv.callgraph             --------------------------
	.section	.nv.callgraph,"",@"SHT_CUDA_CALLGRAPH"
	.align	4
	.sectionentsize	8
	.align		4
        /*0000*/ 	.word	0x00000000
	.align		4
        /*0004*/ 	.word	0xffffffff
	.align		4
        /*0008*/ 	.word	0x00000000
	.align		4
        /*000c*/ 	.word	0xfffffffe
	.align		4
        /*0010*/ 	.word	0x00000000
	.align		4
        /*0014*/ 	.word	0xfffffffd
	.align		4
        /*0018*/ 	.word	0x00000000
	.align		4
        /*001c*/ 	.word	0xfffffffc


//--------------------- .nv.constant4             --------------------------
	.section	.nv.constant4,"a",@progbits
	.align	8
	.align		8
.nv.constant4:
        /*0000*/ 	.dword	_$_str
	.align		8
        /*0008*/ 	.dword	_$_str_$_2


//--------------------- .text.triton_poi_fused__native_batch_norm_legit_no_training_cat_relu_48 --------------------------
	.section	.text.triton_poi_fused__native_batch_norm_legit_no_training_cat_relu_48,"ax",@progbits
	.align	128
        .global         triton_poi_fused__native_batch_norm_legit_no_training_cat_relu_48
        .type           triton_poi_fused__native_batch_norm_legit_no_training_cat_relu_48,@function
        .size           triton_poi_fused__native_batch_norm_legit_no_training_cat_relu_48,(.L_x_1 - triton_poi_fused__native_batch_norm_legit_no_training_cat_relu_48)
        .other          triton_poi_fused__native_batch_norm_legit_no_training_cat_relu_48,@"STO_CUDA_ENTRY STV_DEFAULT"
triton_poi_fused__native_batch_norm_legit_no_training_cat_relu_48:
.text.triton_poi_fused__native_batch_norm_legit_no_training_cat_relu_48:
[----:B------:R-:W0:Y:S01]  /*0000*/  LDC R1, c[0x0][0x28] ;  /* 0x00000a00ff017b82 */ /* 0x000e220000000800 */
[----:B------:R-:W1:Y:S01]  /*0010*/  S2R R0, SR_TID.X ;  /* 0x0000000000007919 */ /* 0x000e620000002100 */
[----:B------:R-:W-:-:S06]  /*0020*/  IMAD.MOV.U32 R8, RZ, RZ, RZ ;  /* 0x000000ffff087224 */ /* 0x000fcc00078e00ff */
[----:B------:R-:W2:Y:S01]  /*0030*/  LDC.64 R4, c[0x0][0x230] ;  /* 0x00008c00ff047b82 */ /* 0x000ea20000000a00 */
[----:B------:R-:W-:Y:S01]  /*0040*/  ULDC.64 UR4, c[0x0][0x208] ;  /* 0x0000820000047ab9 */ /* 0x000fe20000000a00 */
[----:B------:R-:W3:Y:S01]  /*0050*/  S2R R3, SR_CTAID.X ;  /* 0x0000000000037919 */ /* 0x000ee20000002500 */
[----:B------:R-:W-:-:S05]  /*0060*/  ULDC.64 UR6, c[0x0][0x220] ;  /* 0x0000880000067ab9 */ /* 0x000fca0000000a00 */
[----:B------:R-:W4:Y:S08]  /*0070*/  LDC.64 R22, c[0x0][0x218] ;  /* 0x00008600ff167b82 */ /* 0x000f300000000a00 */
[----:B------:R-:W5:Y:S08]  /*0080*/  LDC.64 R26, c[0x0][0x210] ;  /* 0x00008400ff1a7b82 */ /* 0x000f700000000a00 */
[----:B------:R-:W2:Y:S01]  /*0090*/  LDC.64 R20, c[0x0][0x228] ;  /* 0x00008a00ff147b82 */ /* 0x000ea20000000a00 */
[----:B-1----:R-:W-:-:S07]  /*00a0*/  IMAD.SHL.U32 R0, R0, 0x2, RZ ;  /* 0x0000000200007824 */ /* 0x002fce00078e00ff */
[----:B------:R-:W1:Y:S01]  /*00b0*/  LDC.64 R14, c[0x0][0x238] ;  /* 0x00008e00ff0e7b82 */ /* 0x000e620000000a00 */
[----:B------:R-:W-:-:S05]  /*00c0*/  LOP3.LUT R0, R0, 0x1fe, RZ, 0xc0, !PT ;  /* 0x000001fe00007812 */ /* 0x000fca00078ec0ff */
[----:B---3--:R-:W-:-:S05]  /*00d0*/  IMAD R3, R3, 0x200, R0 ;  /* 0x0000020003037824 */ /* 0x008fca00078e0200 */
[----:B------:R-:W-:Y:S02]  /*00e0*/  SHF.R.S32.HI R2, RZ, 0x1f, R3 ;  /* 0x0000001fff027819 */ /* 0x000fe40000011403 */
[----:B------:R-:W-:Y:S02]  /*00f0*/  ISETP.GE.AND P0, PT, R3, 0x17e00, PT ;  /* 0x00017e000300780c */ /* 0x000fe40003f06270 */
[----:B------:R-:W-:Y:S01]  /*0100*/  LEA.HI R0, R2, R3, RZ, 0x4 ;  /* 0x0000000302007211 */ /* 0x000fe200078f20ff */
[----:B------:R-:W-:-:S03]  /*0110*/  IMAD.MOV.U32 R2, RZ, RZ, RZ ;  /* 0x000000ffff027224 */ /* 0x000fc600078e00ff */
[----:B------:R-:W-:Y:S01]  /*0120*/  SHF.R.S32.HI R9, RZ, 0x4, R0 ;  /* 0x00000004ff097819 */ /* 0x000fe20000011400 */
[----:B------:R-:W-:-:S04]  /*0130*/  IMAD.HI R2, R3, -0x5470961d, R2 ;  /* 0xab8f69e303027827 */ /* 0x000fc800078e0202 */
[----:B------:R-:W-:Y:S01]  /*0140*/  IMAD.HI R6, R9, -0x5470961d, R8 ;  /* 0xab8f69e309067827 */ /* 0x000fe200078e0208 */
[----:B------:R-:W-:-:S04]  /*0150*/  SHF.R.U32.HI R11, RZ, 0x1f, R2 ;  /* 0x0000001fff0b7819 */ /* 0x000fc80000011602 */
[----:B------:R-:W-:-:S04]  /*0160*/  SHF.R.U32.HI R7, RZ, 0x1f, R6 ;  /* 0x0000001fff077819 */ /* 0x000fc80000011606 */
[----:B------:R-:W-:Y:S02]  /*0170*/  LEA.HI.SX32 R17, R6, R7, 0x16 ;  /* 0x0000000706117211 */ /* 0x000fe400078fb2ff */
[----:B------:R-:W-:Y:S02]  /*0180*/  LEA.HI.SX32 R7, R2, R11, 0x12 ;  /* 0x0000000b02077211 */ /* 0x000fe400078f92ff */
[----:B------:R-:W-:Y:S01]  /*0190*/  LOP3.LUT R2, R0, 0xfffffff0, RZ, 0xc0, !PT ;  /* 0xfffffff000027812 */ /* 0x000fe200078ec0ff */
[----:B------:R-:W-:Y:S02]  /*01a0*/  IMAD R17, R17, -0x5f8, R9 ;  /* 0xfffffa0811117824 */ /* 0x000fe400078e0209 */
[----:B------:R-:W-:Y:S02]  /*01b0*/  IMAD R9, R7, 0x5e00, RZ ;  /* 0x00005e0007097824 */ /* 0x000fe400078e02ff */
[----:B------:R-:W-:Y:S02]  /*01c0*/  IMAD.IADD R2, R3, 0x1, -R2 ;  /* 0x0000000103027824 */ /* 0x000fe400078e0a02 */
[----:B------:R-:W-:-:S02]  /*01d0*/  IMAD.SHL.U32 R8, R17, 0x10, RZ ;  /* 0x0000001011087824 */ /* 0x000fc400078e00ff */
[----:B------:R-:W-:Y:S01]  /*01e0*/  IMAD.MOV.U32 R0, RZ, RZ, RZ ;  /* 0x000000ffff007224 */ /* 0x000fe200078e00ff */
[----:B------:R-:W-:Y:S01]  /*01f0*/  SHF.R.S32.HI R10, RZ, 0x1f, R2 ;  /* 0x0000001fff0a7819 */ /* 0x000fe20000011402 */
[----:B--2---:R-:W-:Y:S01]  /*0200*/  IMAD.WIDE R4, R17, 0x4, R4 ;  /* 0x0000000411047825 */ /* 0x004fe200078e0204 */
[----:B------:R-:W-:Y:S02]  /*0210*/  IADD3 R11, P1, P2, R8, R2, R9 ;  /* 0x00000002080b7210 */ /* 0x000fe40007a3e009 */
[----:B------:R-:W-:Y:S01]  /*0220*/  SHF.R.S32.HI R8, RZ, 0x1f, R8 ;  /* 0x0000001fff087819 */ /* 0x000fe20000011408 */
[----:B------:R-:W-:Y:S01]  /*0230*/  IMAD.MOV.U32 R2, RZ, RZ, RZ ;  /* 0x000000ffff027224 */ /* 0x000fe200078e00ff */
[----:B------:R-:W2:Y:S01]  /*0240*/  @!P0 LDG.E.EL R0, desc[UR4][R4.64] ;  /* 0x0000000404008981 */ /* 0x000ea2000c2e1900 */
[----:B------:R-:W-:Y:S02]  /*0250*/  IMAD R6, R7, -0x5f80, R3 ;  /* 0xffffa08007067824 */ /* 0x000fe400078e0203 */
[----:B------:R-:W-:-:S02]  /*0260*/  VIADD R12, R17, 0xfffffc00 ;  /* 0xfffffc00110c7836 */ /* 0x000fc40000000000 */
[----:B------:R3:W2:Y:S01]  /*0270*/  @!P0 LDG.E.EL R2, desc[UR4][R4.64] ;  /* 0x0000000404028981 */ /* 0x0006a2000c2e1900 */
[--C-:B------:R-:W-:Y:S01]  /*0280*/  IMAD.IADD R6, R6, 0x1, R9.reuse ;  /* 0x0000000106067824 */ /* 0x100fe200078e0209 */
[----:B------:R-:W-:Y:S02]  /*0290*/  SHF.R.S32.HI R9, RZ, 0x1f, R9 ;  /* 0x0000001fff097819 */ /* 0x000fe40000011409 */
[----:B------:R-:W-:Y:S02]  /*02a0*/  ISETP.LT.U32.AND P3, PT, R12, 0x1e0, !P0 ;  /* 0x000001e00c00780c */ /* 0x000fe40004761070 */
[----:B------:R-:W-:Y:S02]  /*02b0*/  IADD3.X R8, R8, R10, R9, P1, P2 ;  /* 0x0000000a08087210 */ /* 0x000fe40000fe4409 */
[----:B------:R-:W-:Y:S01]  /*02c0*/  ISETP.GT.AND P4, PT, R17, 0x5df, !P0 ;  /* 0x000005df1100780c */ /* 0x000fe20004784270 */
[----:B------:R-:W-:Y:S01]  /*02d0*/  IMAD R7, R7, -0x1c80, R6 ;  /* 0xffffe38007077824 */ /* 0x000fe200078e0206 */
[C---:B------:R-:W-:Y:S01]  /*02e0*/  LEA R18, P1, R11.reuse, UR6, 0x2 ;  /* 0x000000060b127c11 */ /* 0x040fe2000f8210ff */
[----:B------:R-:W1:Y:S03]  /*02f0*/  LDC.64 R12, c[0x0][0x240] ;  /* 0x00009000ff0c7b82 */ /* 0x000e660000000a00 */
[----:B------:R-:W-:-:S02]  /*0300*/  LEA.HI.X R19, R11, UR7, R8, 0x2, P1 ;  /* 0x000000070b137c11 */ /* 0x000fc400088f1408 */
[----:B------:R-:W-:Y:S02]  /*0310*/  CS2R R8, SRZ ;  /* 0x0000000000087805 */ /* 0x000fe4000001ff00 */
[----:B------:R-:W-:Y:S01]  /*0320*/  CS2R R10, SRZ ;  /* 0x00000000000a7805 */ /* 0x000fe2000001ff00 */
[----:B----4-:R-:W-:-:S03]  /*0330*/  IMAD.WIDE R22, R7, 0x4, R22 ;  /* 0x0000000407167825 */ /* 0x010fc600078e0216 */
[----:B------:R4:W2:Y:S04]  /*0340*/  @P3 LDG.E.64 R8, desc[UR4][R18.64+-0x10000] ;  /* 0xff00000412083981 */ /* 0x0008a8000c1e1b00 */
[----:B------:R-:W2:Y:S01]  /*0350*/  @P4 LDG.E.64 R10, desc[UR4][R22.64+-0x7800] ;  /* 0xff880004160a4981 */ /* 0x000ea2000c1e1b00 */
[----:B------:R-:W-:-:S04]  /*0360*/  ISETP.GE.AND P1, PT, R17, 0x400, PT ;  /* 0x000004001100780c */ /* 0x000fc80003f26270 */
[----:B------:R-:W-:Y:S01]  /*0370*/  ISETP.LT.AND P2, PT, R3, 0x17e00, !P1 ;  /* 0x00017e000300780c */ /* 0x000fe20004f41270 */
[----:B-----5:R-:W-:Y:S01]  /*0380*/  IMAD.WIDE R26, R6, 0x4, R26 ;  /* 0x00000004061a7825 */ /* 0x020fe200078e021a */
[----:B---3--:R-:W-:Y:S02]  /*0390*/  CS2R R4, SRZ ;  /* 0x0000000000047805 */ /* 0x008fe4000001ff00 */
[----:B------:R-:W-:Y:S02]  /*03a0*/  CS2R R6, SRZ ;  /* 0x0000000000067805 */ /* 0x000fe4000001ff00 */
[----:B----4-:R-:W-:Y:S01]  /*03b0*/  CS2R R18, SRZ ;  /* 0x0000000000127805 */ /* 0x010fe2000001ff00 */
[----:B0-----:R-:W-:Y:S01]  /*03c0*/  IMAD.WIDE R24, R17, 0x4, R20 ;  /* 0x0000000411187825 */ /* 0x001fe200078e0214 */
[----:B------:R-:W-:-:S04]  /*03d0*/  CS2R R20, SRZ ;  /* 0x0000000000147805 */ /* 0x000fc8000001ff00 */
[----:B------:R-:W3:Y:S04]  /*03e0*/  @!P0 LDG.E.EL R19, desc[UR4][R24.64] ;  /* 0x0000000418138981 */ /* 0x000ee8000c2e1900 */
[----:B------:R-:W4:Y:S04]  /*03f0*/  @P2 LDG.E.64 R4, desc[UR4][R26.64] ;  /* 0x000000041a042981 */ /* 0x000f28000c1e1b00 */
[----:B------:R0:W5:Y:S01]  /*0400*/  @P2 LDG.E.64 R6, desc[UR4][R22.64] ;  /* 0x0000000416062981 */ /* 0x000162000c1e1b00 */
[----:B------:R-:W-:-:S03]  /*0410*/  IMAD.MOV.U32 R16, RZ, RZ, RZ ;  /* 0x000000ffff107224 */ /* 0x000fc600078e00ff */
[----:B------:R-:W3:Y:S01]  /*0420*/  @!P0 LDG.E.EL R20, desc[UR4][R24.64] ;  /* 0x0000000418148981 */ /* 0x000ee2000c2e1900 */
[----:B-1----:R-:W-:-:S04]  /*0430*/  IMAD.WIDE R14, R17, 0x4, R14 ;  /* 0x00000004110e7825 */ /* 0x002fc800078e020e */
[C---:B------:R-:W-:Y:S01]  /*0440*/  IMAD.WIDE R12, R17.reuse, 0x4, R12 ;  /* 0x00000004110c7825 */ /* 0x040fe200078e020c */
[----:B------:R-:W3:Y:S03]  /*0450*/  @!P0 LDG.E.EL R18, desc[UR4][R14.64] ;  /* 0x000000040e128981 */ /* 0x000ee6000c2e1900 */
[----:B0-----:R-:W-:Y:S01]  /*0460*/  IMAD.MOV.U32 R23, RZ, RZ, RZ ;  /* 0x000000ffff177224 */ /* 0x001fe200078e00ff */
[----:B------:R0:W3:Y:S04]  /*0470*/  @!P0 LDG.E.EL R16, desc[UR4][R14.64] ;  /* 0x000000040e108981 */ /* 0x0000e8000c2e1900 */
[----:B------:R-:W3:Y:S04]  /*0480*/  @!P0 LDG.E.EL R21, desc[UR4][R12.64] ;  /* 0x000000040c158981 */ /* 0x000ee8000c2e1900 */
[----:B------:R1:W3:Y:S01]  /*0490*/  @!P0 LDG.E.EL R23, desc[UR4][R12.64] ;  /* 0x000000040c178981 */ /* 0x0002e2000c2e1900 */
[----:B------:R-:W-:Y:S01]  /*04a0*/  ISETP.GE.AND P5, PT, R17, 0x5e0, PT ;  /* 0x000005e01100780c */ /* 0x000fe20003fa6270 */
[----:B0-----:R-:W-:-:S02]  /*04b0*/  IMAD.MOV.U32 R15, RZ, RZ, 0x3e800000 ;  /* 0x3e800000ff0f7424 */ /* 0x001fc400078e00ff */
[----:B--2---:R-:W-:Y:S01]  /*04c0*/  FADD R0, R0, 0.0010000000474974513054 ;  /* 0x3a83126f00007421 */ /* 0x004fe20000000000 */
[----:B------:R-:W-:-:S05]  /*04d0*/  FADD R2, R2, 0.0010000000474974513054 ;  /* 0x3a83126f02027421 */ /* 0x000fca0000000000 */
[----:B------:R-:W0:Y:S08]  /*04e0*/  MUFU.SQRT R0, R0 ;  /* 0x0000000000007308 */ /* 0x000e300000002000 */
[----:B------:R-:W2:Y:S01]  /*04f0*/  MUFU.SQRT R2, R2 ;  /* 0x0000000200027308 */ /* 0x000ea20000002000 */
[----:B------:R-:W-:Y:S02]  /*0500*/  SEL R9, R9, RZ, P3 ;  /* 0x000000ff09097207 */ /* 0x000fe40001800000 */
[----:B------:R-:W-:-:S02]  /*0510*/  SEL R8, R8, RZ, P3 ;  /* 0x000000ff08087207 */ /* 0x000fc40001800000 */
[----:B------:R-:W-:Y:S02]  /*0520*/  @P5 SEL R9, R11, RZ, P4 ;  /* 0x000000ff0b095207 */ /* 0x000fe40002000000 */
[----:B------:R-:W-:Y:S02]  /*0530*/  @P5 SEL R8, R10, RZ, P4 ;  /* 0x000000ff0a085207 */ /* 0x000fe40002000000 */
[----:B0-----:R-:W-:Y:S01]  /*0540*/  FSETP.GT.AND P3, PT, R0, 8.50705917302346158658e+37, PT ;  /* 0x7e8000000000780b */ /* 0x001fe20003f64000 */
[----:B------:R-:W0:Y:S01]  /*0550*/  LDC.64 R10, c[0x0][0x248] ;  /* 0x00009200ff0a7b82 */ /* 0x000e220000000a00 */
[----:B--2---:R-:W-:Y:S02]  /*0560*/  FSETP.GT.AND P4, PT, R2, 8.50705917302346158658e+37, PT ;  /* 0x7e8000000200780b */ /* 0x004fe40003f84000 */
[----:B------:R-:W-:Y:S02]  /*0570*/  FSETP.GEU.AND P5, PT, R0, 1.175494350822287508e-38, PT ;  /* 0x008000000000780b */ /* 0x000fe40003fae000 */
[----:B------:R-:W-:-:S07]  /*0580*/  FSETP.GEU.AND P6, PT, R2, 1.175494350822287508e-38, PT ;  /* 0x008000000200780b */ /* 0x000fce0003fce000 */
[----:B------:R-:W-:Y:S02]  /*0590*/  @P3 FMUL R0, R0, 0.25 ;  /* 0x3e80000000003820 */ /* 0x000fe40000400000 */
[----:B------:R-:W-:Y:S02]  /*05a0*/  @P4 FMUL R2, R2, 0.25 ;  /* 0x3e80000002024820 */ /* 0x000fe40000400000 */
[----:B------:R-:W-:Y:S02]  /*05b0*/  @!P5 FMUL R0, R0, 16777216 ;  /* 0x4b8000000000d820 */ /* 0x000fe40000400000 */
[----:B------:R-:W-:-:S04]  /*05c0*/  @!P6 FMUL R2, R2, 16777216 ;  /* 0x4b8000000202e820 */ /* 0x000fc80000400000 */
[----:B------:R-:W2:Y:S01]  /*05d0*/  MUFU.RCP R0, R0 ;  /* 0x0000000000007308 */ /* 0x000ea20000001000 */
[----:B-1----:R-:W-:-:S07]  /*05e0*/  FSEL R13, R15, 1, P3 ;  /* 0x3f8000000f0d7808 */ /* 0x002fce0001800000 */
[----:B------:R-:W1:Y:S01]  /*05f0*/  MUFU.RCP R2, R2 ;  /* 0x0000000200027308 */ /* 0x000e620000001000 */
[----:B----4-:R-:W-:Y:S02]  /*0600*/  SEL R12, R4, RZ, P2 ;  /* 0x000000ff040c7207 */ /* 0x010fe40001000000 */
[----:B------:R-:W-:Y:S02]  /*0610*/  SEL R14, R5, RZ, P2 ;  /* 0x000000ff050e7207 */ /* 0x000fe40001000000 */
[----:B-----5:R-:W-:Y:S01]  /*0620*/  SEL R17, R6, RZ, P2 ;  /* 0x000000ff06117207 */ /* 0x020fe20001000000 */
[----:B------:R-:W4:Y:S01]  /*0630*/  LDC.64 R4, c[0x0][0x250] ;  /* 0x00009400ff047b82 */ /* 0x000f220000000a00 */
[----:B------:R-:W-:Y:S02]  /*0640*/  FSEL R15, R15, 1, P4 ;  /* 0x3f8000000f0f7808 */ /* 0x000fe40002000000 */
[----:B------:R-:W-:Y:S01]  /*0650*/  SEL R7, R7, RZ, P2 ;  /* 0x000000ff07077207 */ /* 0x000fe20001000000 */
[----:B------:R-:W-:Y:S01]  /*0660*/  @!P5 FMUL R13, R13, 16777216 ;  /* 0x4b8000000d0dd820 */ /* 0x000fe20000400000 */
[----:B------:R-:W-:Y:S01]  /*0670*/  @!P1 FADD R8, R12, R17 ;  /* 0x000000110c089221 */ /* 0x000fe20000000000 */
[----:B------:R-:W-:-:S02]  /*0680*/  @!P6 FMUL R15, R15, 16777216 ;  /* 0x4b8000000f0fe820 */ /* 0x000fc40000400000 */
[----:B------:R-:W-:Y:S01]  /*0690*/  @!P1 FADD R9, R14, R7 ;  /* 0x000000070e099221 */ /* 0x000fe20000000000 */
[----:B--2---:R-:W-:Y:S01]  /*06a0*/  FMUL R0, R0, R13 ;  /* 0x0000000d00007220 */ /* 0x004fe20000400000 */
[----:B-1----:R-:W-:Y:S01]  /*06b0*/  FMUL R15, R2, R15 ;  /* 0x0000000f020f7220 */ /* 0x002fe20000400000 */
[----:B---3--:R-:W-:Y:S01]  /*06c0*/  FADD R19, R8, -R19 ;  /* 0x8000001308137221 */ /* 0x008fe20000000000 */
[----:B------:R-:W-:-:S03]  /*06d0*/  FADD R20, R9, -R20 ;  /* 0x8000001409147221 */ /* 0x000fc60000000000 */
[----:B------:R-:W-:Y:S01]  /*06e0*/  FMUL R0, R19, R0 ;  /* 0x0000000013007220 */ /* 0x000fe20000400000 */
[----:B------:R-:W-:Y:S01]  /*06f0*/  FMUL R20, R20, R15 ;  /* 0x0000000f14147220 */ /* 0x000fe20000400000 */
[----:B0-----:R-:W-:-:S04]  /*0700*/  IMAD.WIDE R10, R3, 0x4, R10 ;  /* 0x00000004030a7825 */ /* 0x001fc800078e020a */
[----:B------:R-:W-:Y:S01]  /*0710*/  FFMA R0, R0, R18, R21 ;  /* 0x0000001200007223 */ /* 0x000fe20000000015 */
[----:B------:R-:W-:Y:S01]  /*0720*/  FFMA R16, R20, R16, R23 ;  /* 0x0000001014107223 */ /* 0x000fe20000000017 */
[----:B------:R0:W-:Y:S03]  /*0730*/  @!P0 STG.E.64 desc[UR4][R10.64], R8 ;  /* 0x000000080a008986 */ /* 0x0001e6000c101b04 */
[----:B------:R-:W-:Y:S02]  /*0740*/  FSETP.GEU.AND P1, PT, R0, RZ, PT ;  /* 0x000000ff0000720b */ /* 0x000fe40003f2e000 */
[----:B------:R-:W-:Y:S01]  /*0750*/  FSETP.GEU.AND P2, PT, R16, RZ, PT ;  /* 0x000000ff1000720b */ /* 0x000fe20003f4e000 */
[----:B----4-:R-:W-:Y:S01]  /*0760*/  IMAD.WIDE R4, R3, 0x4, R4 ;  /* 0x0000000403047825 */ /* 0x010fe200078e0204 */
[----:B------:R-:W-:Y:S02]  /*0770*/  FSEL R2, R0, RZ, P1 ;  /* 0x000000ff00027208 */ /* 0x000fe40000800000 */
[----:B------:R-:W-:Y:S01]  /*0780*/  FSEL R3, R16, RZ, P2 ;  /* 0x000000ff10037208 */ /* 0x000fe20001000000 */
[----:B0-----:R-:W-:Y:S08]  /*0790*/  @P0 EXIT ;  /* 0x000000000000094d */ /* 0x001ff00003800000 */
[----:B------:R-:W-:Y:S01]  /*07a0*/  STG.E.64 desc[UR4][R4.64], R2 ;  /* 0x0000000204007986 */ /* 0x000fe2000c101b04 */
[----:B------:R-:W-:Y:S05]  /*07b0*/  EXIT ;  /* 0x000000000000794d */ /* 0x000fea0003800000 */
.L_x_0:
[----:B------:R-:W-:-:S00]  /*07c0*/  BRA `(.L_x_0) ;  /* 0xfffffffc00fc7947 */ /* 0x000fc0000383ffff */
[----:B------:R-:W-:-:S00]  /*07d0*/  NOP ;  /* 0x0000000000007918 */ /* 0x000fc00000000000 */
        /* <DEDUP_REMOVED lines=10> */
.L_x_1:


//--------------------- .nv.global.init           --------------------------
	.section	.nv.global.init,"aw",@progbits
.nv.global.init:
	.type		_$_str,@object
	.size		_$_str,(_$_str_$_2 - _$_str)
_$_str:
        /*0000*/ 	.byte	0x5f, 0x5f, 0x43, 0x55, 0x44, 0x41, 0x5f, 0x46, 0x54, 0x5a, 0x00
	.type		_$_str_$_2,@object
	.size		_$_str_$_2,(.L_1 - _$_str_$_2)
_$_str_$_2:
        /*000b*/ 	.byte	0x5f, 0x5f, 0x43, 0x55, 0x44, 0x41, 0x5f, 0x50, 0x52, 0x45, 0x43, 0x5f, 0x53, 0x51, 0x52, 0x54
        /*001b*/ 	.byte	0x00
.L_1:


//--------------------- .nv.constant0.triton_poi_fused__native_batch_norm_legit_no_training_cat_relu_48 --------------------------
	.section	.nv.constant0.triton_poi_fused__native_batch_norm_legit_no_training_cat_relu_48,"a",@progbits
	.sectionflags	@""
	.align	4
.nv.constant0.triton_poi_fused__native_batch_norm_legit_no_training_cat_relu_48:
	.zero		604
